//
// Generated by NVIDIA NVVM Compiler
//
// Compiler Build ID: CL-36424714
// Cuda compilation tools, release 13.0, V13.0.88
// Based on NVVM 20.0.0
//

.version 9.0
.target sm_100
.address_size 64

	// .globl	_Z14calculatePixelPi
.const .align 4 .b8 resXY[12];
.const .align 8 .b8 coords[24];

.visible .entry _Z14calculatePixelPi(
	.param .u64 .ptr .align 1 _Z14calculatePixelPi_param_0
)
{
	.reg .pred 	%p<8>;
	.reg .b32 	%r<24>;
	.reg .b64 	%rd<5>;
	.reg .b64 	%fd<31>;

	ld.param.u64 	%rd1, [_Z14calculatePixelPi_param_0];
	mov.u32 	%r8, %ctaid.x;
	mov.u32 	%r9, %ntid.x;
	mov.u32 	%r10, %tid.x;
	mad.lo.s32 	%r1, %r8, %r9, %r10;
	mov.u32 	%r11, %ctaid.y;
	mov.u32 	%r12, %ntid.y;
	mov.u32 	%r13, %tid.y;
	mad.lo.s32 	%r14, %r11, %r12, %r13;
	ld.const.u32 	%r15, [resXY];
	ld.const.u32 	%r17, [resXY+4];
	ld.const.f64 	%fd7, [coords];
	ld.const.f64 	%fd8, [coords+8];
	ld.const.f64 	%fd9, [coords+16];
	cvt.rn.f64.s32 	%fd10, %r15;
	div.rn.f64 	%fd11, %fd7, %fd10;
	mul.f64 	%fd12, %fd7, 0d3FE0000000000000;
	sub.f64 	%fd13, %fd8, %fd12;
	cvt.rn.f64.u32 	%fd14, %r14;
	fma.rn.f64 	%fd1, %fd11, %fd14, %fd13;
	mul.f64 	%fd15, %fd7, 0d4090000000000000;
	cvt.rn.f64.s32 	%fd16, %r17;
	div.rn.f64 	%fd17, %fd15, %fd16;
	fma.rn.f64 	%fd18, %fd17, 0d3FE0000000000000, %fd9;
	cvt.rn.f64.s32 	%fd19, %r1;
	mul.f64 	%fd20, %fd11, %fd19;
	sub.f64 	%fd2, %fd18, %fd20;
	setp.ge.s32 	%p1, %r1, %r17;
	setp.ge.s32 	%p2, %r14, %r15;
	or.pred  	%p3, %p1, %p2;
	@%p3 bra 	$L__BB0_4;
	mov.f64 	%fd29, 0d0000000000000000;
	mov.b32 	%r23, 0;
	ld.const.u32 	%r22, [resXY+8];
	mov.f64 	%fd30, %fd29;
$L__BB0_2:
	mul.f64 	%fd22, %fd29, %fd29;
	mul.f64 	%fd23, %fd30, %fd30;
	sub.f64 	%fd24, %fd22, %fd23;
	add.f64 	%fd5, %fd1, %fd24;
	add.f64 	%fd25, %fd29, %fd29;
	fma.rn.f64 	%fd30, %fd25, %fd30, %fd2;
	add.s32 	%r22, %r22, -1;
	add.s32 	%r23, %r23, 1;
	setp.ne.s32 	%p4, %r22, 0;
	mul.f64 	%fd26, %fd5, %fd5;
	fma.rn.f64 	%fd27, %fd30, %fd30, %fd26;
	setp.lt.f64 	%p5, %fd27, 0d4010000000000000;
	and.pred  	%p6, %p4, %p5;
	mov.f64 	%fd29, %fd5;
	@%p6 bra 	$L__BB0_2;
	setp.eq.s32 	%p7, %r22, 0;
	selp.b32 	%r19, 0, %r23, %p7;
	shl.b32 	%r20, %r1, 10;
	add.s32 	%r21, %r20, %r14;
	cvta.to.global.u64 	%rd2, %rd1;
	mul.wide.s32 	%rd3, %r21, 4;
	add.s64 	%rd4, %rd2, %rd3;
	st.global.u32 	[%rd4], %r19;
$L__BB0_4:
	ret;

}


// ===== COMPILED SASS (sm_100) =====

	.target	sm_100

	.elftype	@"ET_EXEC"


//--------------------- .note.nv.tkinfo           --------------------------
	.section	.note.nv.tkinfo,"",@"SHT_NOTE"
	.sectionflags	@"SHF_NOTE_NV_TKINFO"
	.tkinfo
        /*0018*/ 	.word	0x00000002
        /*0030*/ 	.string	""
        /*0030*/ 	.string	"ptxas"
        /*0030*/ 	.string	"Cuda compilation tools, release 13.0, V13.0.88"
        /*0030*/ 	.string	"Build cuda_13.0.r13.0/compiler.36424714_0"
        /*0030*/ 	.string	"-arch sm_100 -m 64 "



//--------------------- .note.nv.cuinfo           --------------------------
	.section	.note.nv.cuinfo,"",@"SHT_NOTE"
	.sectionflags	@"SHF_NOTE_NV_CUINFO"
        /*0018*/ 	.short	0x0002
        /*001a*/ 	.short	0x0064
        /*001c*/ 	.short	0x0082
	.zero		2


//--------------------- .nv.info                  --------------------------
	.section	.nv.info,"",@"SHT_CUDA_INFO"
	.align	4


	//----- nvinfo : EIATTR_REGCOUNT
	.align		4
        /*0000*/ 	.byte	0x04, 0x2f
        /*0002*/ 	.short	(.L_3 - .L_2)
	.align		4
.L_2:
        /*0004*/ 	.word	index@(_Z14calculatePixelPi)
        /*0008*/ 	.word	0x0000001d


	//----- nvinfo : EIATTR_FRAME_SIZE
	.align		4
.L_3:
        /*000c*/ 	.byte	0x04, 0x11
        /*000e*/ 	.short	(.L_5 - .L_4)
	.align		4
.L_4:
        /*0010*/ 	.word	index@($__internal_0_$__cuda_sm20_div_rn_f64_full)
        /*0014*/ 	.word	0x00000000


	//----- nvinfo : EIATTR_FRAME_SIZE
	.align		4
.L_5:
        /*0018*/ 	.byte	0x04, 0x11
        /*001a*/ 	.short	(.L_7 - .L_6)
	.align		4
.L_6:
        /*001c*/ 	.word	index@(_Z14calculatePixelPi)
        /*0020*/ 	.word	0x00000000


	//----- nvinfo : EIATTR_MIN_STACK_SIZE
	.align		4
.L_7:
        /*0024*/ 	.byte	0x04, 0x12
        /*0026*/ 	.short	(.L_9 - .L_8)
	.align		4
.L_8:
        /*0028*/ 	.word	index@(_Z14calculatePixelPi)
        /*002c*/ 	.word	0x00000000
.L_9:


//--------------------- .nv.compat                --------------------------
	.section	.nv.compat,"",@"SHT_CUDA_COMPAT_INFO"
	.align	4
        /*0000*/ 	.byte	0x02, 0x09, 0x00, 0x00, 0x02, 0x02, 0x01, 0x00, 0x02, 0x05, 0x05, 0x00, 0x03, 0x07, 0x01, 0x01
        /*0010*/ 	.byte	0x02, 0x03, 0x00, 0x00, 0x02, 0x06, 0x01, 0x00, 0x04, 0x0b, 0x08, 0x00, 0x01, 0x00, 0x00, 0x00
        /*0020*/ 	.byte	0x00, 0x00, 0x00, 0x00


//--------------------- .nv.info._Z14calculatePixelPi --------------------------
	.section	.nv.info._Z14calculatePixelPi,"",@"SHT_CUDA_INFO"
	.sectionflags	@""
	.align	4


	//----- nvinfo : EIATTR_CUDA_API_VERSION
	.align		4
        /*0000*/ 	.byte	0x04, 0x37
        /*0002*/ 	.short	(.L_11 - .L_10)
.L_10:
        /*0004*/ 	.word	0x00000082


	//----- nvinfo : EIATTR_KPARAM_INFO
	.align		4
.L_11:
        /*0008*/ 	.byte	0x04, 0x17
        /*000a*/ 	.short	(.L_13 - .L_12)
.L_12:
        /*000c*/ 	.word	0x00000000
        /*0010*/ 	.short	0x0000
        /*0012*/ 	.short	0x0000
        /*0014*/ 	.byte	0x00, 0xf5, 0x21, 0x00


	//----- nvinfo : EIATTR_SPARSE_MMA_MASK
	.align		4
.L_13:
        /*0018*/ 	.byte	0x03, 0x50
        /*001a*/ 	.short	0x0000


	//----- nvinfo : EIATTR_MAXREG_COUNT
	.align		4
        /*001c*/ 	.byte	0x03, 0x1b
        /*001e*/ 	.short	0x00ff


	//----- nvinfo : EIATTR_MERCURY_ISA_VERSION
	.align		4
        /*0020*/ 	.byte	0x03, 0x5f
        /*0022*/ 	.short	0x0101


	//----- nvinfo : EIATTR_VRC_CTA_INIT_COUNT
	.align		4
        /*0024*/ 	.byte	0x02, 0x4a
	.zero		1
	.zero		1


	//----- nvinfo : EIATTR_EXIT_INSTR_OFFSETS
	.align		4
        /*0028*/ 	.byte	0x04, 0x1c
        /*002a*/ 	.short	(.L_15 - .L_14)


	//   ....[0]....
.L_14:
        /*002c*/ 	.word	0x00000440


	//   ....[1]....
        /*0030*/ 	.word	0x00000610


	//----- nvinfo : EIATTR_CRS_STACK_SIZE
	.align		4
.L_15:
        /*0034*/ 	.byte	0x04, 0x1e
        /*0036*/ 	.short	(.L_17 - .L_16)
.L_16:
        /*0038*/ 	.word	0x00000000


	//----- nvinfo : EIATTR_CBANK_PARAM_SIZE
	.align		4
.L_17:
        /*003c*/ 	.byte	0x03, 0x19
        /*003e*/ 	.short	0x0008


	//----- nvinfo : EIATTR_PARAM_CBANK
	.align		4
        /*0040*/ 	.byte	0x04, 0x0a
        /*0042*/ 	.short	(.L_19 - .L_18)
	.align		4
.L_18:
        /*0044*/ 	.word	index@(.nv.constant0._Z14calculatePixelPi)
        /*0048*/ 	.short	0x0380
        /*004a*/ 	.short	0x0008


	//----- nvinfo : EIATTR_SW_WAR
	.align		4
.L_19:
        /*004c*/ 	.byte	0x04, 0x36
        /*004e*/ 	.short	(.L_21 - .L_20)
.L_20:
        /*0050*/ 	.word	0x00000008
.L_21:


//--------------------- .nv.callgraph             --------------------------
	.section	.nv.callgraph,"",@"SHT_CUDA_CALLGRAPH"
	.align	4
	.sectionentsize	8
	.align		4
        /*0000*/ 	.word	0x00000000
	.align		4
        /*0004*/ 	.word	0xffffffff
	.align		4
        /*0008*/ 	.word	0x00000000
	.align		4
        /*000c*/ 	.word	0xfffffffe
	.align		4
        /*0010*/ 	.word	0x00000000
	.align		4
        /*0014*/ 	.word	0xfffffffd
	.align		4
        /*0018*/ 	.word	0x00000000
	.align		4
        /*001c*/ 	.word	0xfffffffc


//--------------------- .nv.constant3             --------------------------
	.section	.nv.constant3,"a",@progbits
	.align	8
.nv.constant3:
	.type		resXY,@object
	.size		resXY,(.L_0 - resXY)
resXY:
	.zero		12
.L_0:
	.zero		4
	.type		coords,@object
	.size		coords,(.L_1 - coords)
coords:
	.zero		24
.L_1:


//--------------------- .text._Z14calculatePixelPi --------------------------
	.section	.text._Z14calculatePixelPi,"ax",@progbits
	.align	128
        .global         _Z14calculatePixelPi
        .type           _Z14calculatePixelPi,@function
        .size           _Z14calculatePixelPi,(.L_x_10 - _Z14calculatePixelPi)
        .other          _Z14calculatePixelPi,@"STO_CUDA_ENTRY STV_DEFAULT"
_Z14calculatePixelPi:
.text._Z14calculatePixelPi:
[----:B------:R-:W-:Y:S01]  /*0000*/  LDC R1, c[0x0][0x37c] ;  /* 0x0000df00ff017b82 */ /* 0x000fe20000000800 */
[----:B------:R-:W0:Y:S01]  /*0010*/  LDCU UR4, c[0x3][URZ] ;  /* 0x00c00000ff0477ac */ /* 0x000e220008000800 */
[----:B------:R-:W-:-:S06]  /*0020*/  IMAD.MOV.U32 R2, RZ, RZ, 0x1 ;  /* 0x00000001ff027424 */ /* 0x000fcc00078e00ff */
[----:B------:R-:W1:Y:S01]  /*0030*/  LDC R12, c[0x3][0x14] ;  /* 0x00c00500ff0c7b82 */ /* 0x000e620000000800 */
[----:B------:R-:W2:Y:S01]  /*0040*/  S2R R0, SR_TID.X ;  /* 0x0000000000007919 */ /* 0x000ea20000002100 */
[----:B------:R-:W3:Y:S06]  /*0050*/  S2R R11, SR_TID.Y ;  /* 0x00000000000b7919 */ /* 0x000eec0000002200 */
[----:B------:R-:W2:Y:S01]  /*0060*/  LDC R17, c[0x0][0x360] ;  /* 0x0000d800ff117b82 */ /* 0x000ea20000000800 */
[----:B0-----:R-:W0:Y:S01]  /*0070*/  I2F.F64 R4, UR4 ;  /* 0x0000000400047d12 */ /* 0x001e220008201c00 */
[----:B------:R-:W4:Y:S06]  /*0080*/  LDCU.64 UR4, c[0x3][0x10] ;  /* 0x00c00200ff0477ac */ /* 0x000f2c0008000a00 */
[----:B------:R-:W3:Y:S01]  /*0090*/  LDC R10, c[0x0][0x364] ;  /* 0x0000d900ff0a7b82 */ /* 0x000ee20000000800 */
[----:B-1----:R-:W-:Y:S01]  /*00a0*/  FSETP.GEU.AND P1, PT, |R12|, 6.5827683646048100446e-37, PT ;  /* 0x036000000c00780b */ /* 0x002fe20003f2e200 */
[----:B0-----:R-:W0:Y:S02]  /*00b0*/  MUFU.RCP64H R3, R5 ;  /* 0x0000000500037308 */ /* 0x001e240000001800 */
[----:B0-----:R-:W-:-:S08]  /*00c0*/  DFMA R6, -R4, R2, 1 ;  /* 0x3ff000000406742b */ /* 0x001fd00000000102 */
[----:B------:R-:W-:-:S08]  /*00d0*/  DFMA R6, R6, R6, R6 ;  /* 0x000000060606722b */ /* 0x000fd00000000006 */
[----:B------:R-:W-:-:S08]  /*00e0*/  DFMA R6, R2, R6, R2 ;  /* 0x000000060206722b */ /* 0x000fd00000000002 */
[----:B------:R-:W-:-:S08]  /*00f0*/  DFMA R2, -R4, R6, 1 ;  /* 0x3ff000000402742b */ /* 0x000fd00000000106 */
[----:B------:R-:W-:-:S08]  /*0100*/  DFMA R2, R6, R2, R6 ;  /* 0x000000020602722b */ /* 0x000fd00000000006 */
[----:B----4-:R-:W-:-:S08]  /*0110*/  DMUL R6, R2, UR4 ;  /* 0x0000000402067c28 */ /* 0x010fd00008000000 */
[----:B------:R-:W-:Y:S01]  /*0120*/  DFMA R8, -R4, R6, UR4 ;  /* 0x0000000404087e2b */ /* 0x000fe20008000106 */
[----:B------:R-:W2:Y:S07]  /*0130*/  S2UR UR4, SR_CTAID.X ;  /* 0x00000000000479c3 */ /* 0x000eae0000002500 */
[----:B------:R-:W-:Y:S01]  /*0140*/  DFMA R2, R2, R8, R6 ;  /* 0x000000080202722b */ /* 0x000fe20000000006 */
[----:B------:R-:W3:Y:S09]  /*0150*/  S2UR UR5, SR_CTAID.Y ;  /* 0x00000000000579c3 */ /* 0x000ef20000002600 */
[----:B------:R-:W-:-:S05]  /*0160*/  FFMA R6, RZ, R5, R3 ;  /* 0x00000005ff067223 */ /* 0x000fca0000000003 */
[----:B------:R-:W-:Y:S01]  /*0170*/  FSETP.GT.AND P0, PT, |R6|, 1.469367938527859385e-39, PT ;  /* 0x001000000600780b */ /* 0x000fe20003f04200 */
[----:B--2---:R-:W-:Y:S02]  /*0180*/  IMAD R17, R17, UR4, R0 ;  /* 0x0000000411117c24 */ /* 0x004fe4000f8e0200 */
[----:B---3--:R-:W-:-:S10]  /*0190*/  IMAD R0, R10, UR5, R11 ;  /* 0x000000050a007c24 */ /* 0x008fd4000f8e020b */
[----:B------:R-:W-:Y:S05]  /*01a0*/  @P0 BRA P1, `(.L_x_0) ;  /* 0x0000000000200947 */ /* 0x000fea0000800000 */
[----:B------:R-:W0:Y:S01]  /*01b0*/  LDC R12, c[0x3][0x10] ;  /* 0x00c00400ff0c7b82 */ /* 0x000e220000000800 */
[----:B------:R-:W-:Y:S01]  /*01c0*/  IMAD.MOV.U32 R8, RZ, RZ, R4 ;  /* 0x000000ffff087224 */ /* 0x000fe200078e0004 */
[----:B------:R-:W-:Y:S01]  /*01d0*/  MOV R16, 0x210 ;  /* 0x0000021000107802 */ /* 0x000fe20000000f00 */
[----:B------:R-:W-:-:S05]  /*01e0*/  IMAD.MOV.U32 R9, RZ, RZ, R5 ;  /* 0x000000ffff097224 */ /* 0x000fca00078e0005 */
[----:B------:R-:W1:Y:S02]  /*01f0*/  LDC R13, c[0x3][0x14] ;  /* 0x00c00500ff0d7b82 */ /* 0x000e640000000800 */
[----:B01----:R-:W-:Y:S05]  /*0200*/  CALL.REL.NOINC `($__internal_0_$__cuda_sm20_div_rn_f64_full) ;  /* 0x0000000400047944 */ /* 0x003fea0003c00000 */
[----:B------:R-:W-:Y:S02]  /*0210*/  IMAD.MOV.U32 R2, RZ, RZ, R14 ;  /* 0x000000ffff027224 */ /* 0x000fe400078e000e */
[----:B------:R-:W-:-:S07]  /*0220*/  IMAD.MOV.U32 R3, RZ, RZ, R15 ;  /* 0x000000ffff037224 */ /* 0x000fce00078e000f */
.L_x_0:
[----:B------:R-:W0:Y:S01]  /*0230*/  LDCU UR4, c[0x3][0x4] ;  /* 0x00c00080ff0477ac */ /* 0x000e220008000800 */
[----:B------:R-:W-:Y:S01]  /*0240*/  IMAD.MOV.U32 R4, RZ, RZ, 0x1 ;  /* 0x00000001ff047424 */ /* 0x000fe200078e00ff */
[----:B------:R-:W1:Y:S08]  /*0250*/  LDC.64 R6, c[0x3][0x10] ;  /* 0x00c00400ff067b82 */ /* 0x000e700000000a00 */
[----:B------:R-:W2:Y:S01]  /*0260*/  LDC.64 R18, c[0x3][0x18] ;  /* 0x00c00600ff127b82 */ /* 0x000ea20000000a00 */
[----:B0-----:R-:W0:Y:S08]  /*0270*/  I2F.F64 R8, UR4 ;  /* 0x0000000400087d12 */ /* 0x001e300008201c00 */
[----:B0-----:R-:W0:Y:S02]  /*0280*/  MUFU.RCP64H R5, R9 ;  /* 0x0000000900057308 */ /* 0x001e240000001800 */
[----:B0-----:R-:W-:-:S08]  /*0290*/  DFMA R10, -R8, R4, 1 ;  /* 0x3ff00000080a742b */ /* 0x001fd00000000104 */
[----:B------:R-:W-:-:S08]  /*02a0*/  DFMA R10, R10, R10, R10 ;  /* 0x0000000a0a0a722b */ /* 0x000fd0000000000a */
[----:B------:R-:W-:Y:S02]  /*02b0*/  DFMA R4, R4, R10, R4 ;  /* 0x0000000a0404722b */ /* 0x000fe40000000004 */
[C---:B-1----:R-:W-:Y:S02]  /*02c0*/  DMUL R10, R6.reuse, 1024 ;  /* 0x40900000060a7828 */ /* 0x042fe40000000000 */
[----:B--2---:R-:W-:-:S04]  /*02d0*/  DFMA R6, R6, -0.5, R18 ;  /* 0xbfe000000606782b */ /* 0x004fc80000000012 */
[----:B------:R-:W-:-:S04]  /*02e0*/  DFMA R12, -R8, R4, 1 ;  /* 0x3ff00000080c742b */ /* 0x000fc80000000104 */
[----:B------:R-:W-:-:S04]  /*02f0*/  FSETP.GEU.AND P1, PT, |R11|, 6.5827683646048100446e-37, PT ;  /* 0x036000000b00780b */ /* 0x000fc80003f2e200 */
[----:B------:R-:W-:-:S08]  /*0300*/  DFMA R4, R4, R12, R4 ;  /* 0x0000000c0404722b */ /* 0x000fd00000000004 */
[----:B------:R-:W-:-:S08]  /*0310*/  DMUL R12, R10, R4 ;  /* 0x000000040a0c7228 */ /* 0x000fd00000000000 */
[----:B------:R-:W-:-:S08]  /*0320*/  DFMA R14, -R8, R12, R10 ;  /* 0x0000000c080e722b */ /* 0x000fd0000000010a */
[----:B------:R-:W-:Y:S01]  /*0330*/  DFMA R4, R4, R14, R12 ;  /* 0x0000000e0404722b */ /* 0x000fe2000000000c */
[----:B------:R-:W0:Y:S09]  /*0340*/  I2F.F64.U32 R12, R0 ;  /* 0x00000000000c7312 */ /* 0x000e320000201800 */
[----:B------:R-:W-:-:S05]  /*0350*/  FFMA R14, RZ, R9, R5 ;  /* 0x00000009ff0e7223 */ /* 0x000fca0000000005 */
[----:B------:R-:W-:Y:S01]  /*0360*/  FSETP.GT.AND P0, PT, |R14|, 1.469367938527859385e-39, PT ;  /* 0x001000000e00780b */ /* 0x000fe20003f04200 */
[----:B0-----:R-:W-:-:S12]  /*0370*/  DFMA R6, R12, R2, R6 ;  /* 0x000000020c06722b */ /* 0x001fd80000000006 */
[----:B------:R-:W-:Y:S05]  /*0380*/  @P0 BRA P1, `(.L_x_1) ;  /* 0x0000000000180947 */ /* 0x000fea0000800000 */
[----:B------:R-:W-:Y:S01]  /*0390*/  IMAD.MOV.U32 R12, RZ, RZ, R10 ;  /* 0x000000ffff0c7224 */ /* 0x000fe200078e000a */
[----:B------:R-:W-:Y:S01]  /*03a0*/  MOV R16, 0x3d0 ;  /* 0x000003d000107802 */ /* 0x000fe20000000f00 */
[----:B------:R-:W-:-:S07]  /*03b0*/  IMAD.MOV.U32 R13, RZ, RZ, R11 ;  /* 0x000000ffff0d7224 */ /* 0x000fce00078e000b */
[----:B------:R-:W-:Y:S05]  /*03c0*/  CALL.REL.NOINC `($__internal_0_$__cuda_sm20_div_rn_f64_full) ;  /* 0x0000000000947944 */ /* 0x000fea0003c00000 */
[----:B------:R-:W-:Y:S02]  /*03d0*/  IMAD.MOV.U32 R4, RZ, RZ, R14 ;  /* 0x000000ffff047224 */ /* 0x000fe400078e000e */
[----:B------:R-:W-:-:S07]  /*03e0*/  IMAD.MOV.U32 R5, RZ, RZ, R15 ;  /* 0x000000ffff057224 */ /* 0x000fce00078e000f */
.L_x_1:
[----:B------:R-:W0:Y:S01]  /*03f0*/  LDCU.64 UR4, c[0x3][URZ] ;  /* 0x00c00000ff0477ac */ /* 0x000e220008000a00 */
[----:B------:R-:W1:Y:S01]  /*0400*/  LDC.64 R10, c[0x3][0x20] ;  /* 0x00c00800ff0a7b82 */ /* 0x000e620000000a00 */
[----:B------:R2:W3:Y:S01]  /*0410*/  I2F.F64 R8, R17 ;  /* 0x0000001100087312 */ /* 0x0004e20000201c00 */
[----:B0-----:R-:W-:-:S04]  /*0420*/  ISETP.GE.AND P0, PT, R0, UR4, PT ;  /* 0x0000000400007c0c */ /* 0x001fc8000bf06270 */
[----:B------:R-:W-:-:S13]  /*0430*/  ISETP.GE.OR P0, PT, R17, UR5, P0 ;  /* 0x0000000511007c0c */ /* 0x000fda0008706670 */
[----:B--23--:R-:W-:Y:S05]  /*0440*/  @P0 EXIT ;  /* 0x000000000000094d */ /* 0x00cfea0003800000 */
[----:B------:R-:W0:Y:S01]  /*0450*/  LDCU UR6, c[0x3][0x8] ;  /* 0x00c00100ff0677ac */ /* 0x000e220008000800 */
[----:B-1----:R-:W-:Y:S01]  /*0460*/  DFMA R4, R4, 0.5, R10 ;  /* 0x3fe000000404782b */ /* 0x002fe2000000000a */
[----:B------:R-:W-:Y:S01]  /*0470*/  BSSY.RECONVERGENT B0, `(.L_x_2) ;  /* 0x0000013000007945 */ /* 0x000fe20003800200 */
[----:B------:R-:W-:Y:S01]  /*0480*/  IMAD.MOV.U32 R14, RZ, RZ, RZ ;  /* 0x000000ffff0e7224 */ /* 0x000fe200078e00ff */
[----:B------:R-:W1:Y:S05]  /*0490*/  LDCU.64 UR4, c[0x0][0x358] ;  /* 0x00006b00ff0477ac */ /* 0x000e6a0008000a00 */
[----:B------:R-:W-:Y:S01]  /*04a0*/  DFMA R12, R8, -R2, R4 ;  /* 0x80000002080c722b */ /* 0x000fe20000000004 */
[----:B------:R-:W-:-:S02]  /*04b0*/  CS2R R2, SRZ ;  /* 0x0000000000027805 */ /* 0x000fc4000001ff00 */
[----:B------:R-:W-:Y:S01]  /*04c0*/  CS2R R4, SRZ ;  /* 0x0000000000047805 */ /* 0x000fe2000001ff00 */
[----:B0-----:R-:W-:-:S07]  /*04d0*/  IMAD.U32 R15, RZ, RZ, UR6 ;  /* 0x00000006ff0f7e24 */ /* 0x001fce000f8e00ff */
.L_x_3:
[----:B------:R-:W-:Y:S01]  /*04e0*/  DMUL R8, R4, R4 ;  /* 0x0000000404087228 */ /* 0x000fe20000000000 */
[----:B------:R-:W-:Y:S01]  /*04f0*/  VIADD R15, R15, 0xffffffff ;  /* 0xffffffff0f0f7836 */ /* 0x000fe20000000000 */
[----:B------:R-:W-:Y:S01]  /*0500*/  DADD R10, R2, R2 ;  /* 0x00000000020a7229 */ /* 0x000fe20000000002 */
[----:B------:R-:W-:-:S03]  /*0510*/  VIADD R14, R14, 0x1 ;  /* 0x000000010e0e7836 */ /* 0x000fc60000000000 */
[----:B------:R-:W-:Y:S02]  /*0520*/  ISETP.NE.AND P0, PT, R15, RZ, PT ;  /* 0x000000ff0f00720c */ /* 0x000fe40003f05270 */
[----:B------:R-:W-:Y:S02]  /*0530*/  DFMA R8, R2, R2, -R8 ;  /* 0x000000020208722b */ /* 0x000fe40000000808 */
[----:B------:R-:W-:-:S06]  /*0540*/  DFMA R4, R10, R4, R12 ;  /* 0x000000040a04722b */ /* 0x000fcc000000000c */
[----:B------:R-:W-:-:S08]  /*0550*/  DADD R2, R6, R8 ;  /* 0x0000000006027229 */ /* 0x000fd00000000008 */
[----:B------:R-:W-:-:S08]  /*0560*/  DMUL R8, R2, R2 ;  /* 0x0000000202087228 */ /* 0x000fd00000000000 */
[----:B------:R-:W-:-:S08]  /*0570*/  DFMA R8, R4, R4, R8 ;  /* 0x000000040408722b */ /* 0x000fd00000000008 */
[----:B------:R-:W-:-:S14]  /*0580*/  DSETP.LT.AND P1, PT, R8, 4, PT ;  /* 0x401000000800742a */ /* 0x000fdc0003f21000 */
[----:B------:R-:W-:Y:S05]  /*0590*/  @P0 BRA P1, `(.L_x_3) ;  /* 0xfffffffc00d00947 */ /* 0x000fea000083ffff */
[----:B-1----:R-:W-:Y:S05]  /*05a0*/  BSYNC.RECONVERGENT B0 ;  /* 0x0000000000007941 */ /* 0x002fea0003800200 */
.L_x_2:
[----:B------:R-:W0:Y:S01]  /*05b0*/  LDC.64 R2, c[0x0][0x380] ;  /* 0x0000e000ff027b82 */ /* 0x000e220000000a00 */
[----:B------:R-:W-:Y:S01]  /*05c0*/  IMAD R17, R17, 0x400, R0 ;  /* 0x0000040011117824 */ /* 0x000fe200078e0200 */
[----:B------:R-:W-:-:S04]  /*05d0*/  ISETP.NE.AND P0, PT, R15, RZ, PT ;  /* 0x000000ff0f00720c */ /* 0x000fc80003f05270 */
[----:B------:R-:W-:Y:S01]  /*05e0*/  SEL R5, R14, RZ, P0 ;  /* 0x000000ff0e057207 */ /* 0x000fe20000000000 */
[----:B0-----:R-:W-:-:S05]  /*05f0*/  IMAD.WIDE R2, R17, 0x4, R2 ;  /* 0x0000000411027825 */ /* 0x001fca00078e0202 */
[----:B------:R-:W-:Y:S01]  /*0600*/  STG.E desc[UR4][R2.64], R5 ;  /* 0x0000000502007986 */ /* 0x000fe2000c101904 */
[----:B------:R-:W-:Y:S05]  /*0610*/  EXIT ;  /* 0x000000000000794d */ /* 0x000fea0003800000 */
        .weak           $__internal_0_$__cuda_sm20_div_rn_f64_full
        .type           $__internal_0_$__cuda_sm20_div_rn_f64_full,@function
        .size           $__internal_0_$__cuda_sm20_div_rn_f64_full,(.L_x_10 - $__internal_0_$__cuda_sm20_div_rn_f64_full)
$__internal_0_$__cuda_sm20_div_rn_f64_full:
[C---:B------:R-:W-:Y:S01]  /*0620*/  FSETP.GEU.AND P0, PT, |R9|.reuse, 1.469367938527859385e-39, PT ;  /* 0x001000000900780b */ /* 0x040fe20003f0e200 */
[----:B------:R-:W-:Y:S01]  /*0630*/  IMAD.MOV.U32 R14, RZ, RZ, 0x1 ;  /* 0x00000001ff0e7424 */ /* 0x000fe200078e00ff */
[C---:B------:R-:W-:Y:S01]  /*0640*/  LOP3.LUT R10, R9.reuse, 0x800fffff, RZ, 0xc0, !PT ;  /* 0x800fffff090a7812 */ /* 0x040fe200078ec0ff */
[----:B------:R-:W-:Y:S01]  /*0650*/  IMAD.MOV.U32 R23, RZ, RZ, 0x1ca00000 ;  /* 0x1ca00000ff177424 */ /* 0x000fe200078e00ff */
[----:B------:R-:W-:Y:S02]  /*0660*/  LOP3.LUT R21, R9, 0x7ff00000, RZ, 0xc0, !PT ;  /* 0x7ff0000009157812 */ /* 0x000fe400078ec0ff */
[----:B------:R-:W-:Y:S01]  /*0670*/  LOP3.LUT R11, R10, 0x3ff00000, RZ, 0xfc, !PT ;  /* 0x3ff000000a0b7812 */ /* 0x000fe200078efcff */
[----:B------:R-:W-:-:S06]  /*0680*/  IMAD.MOV.U32 R10, RZ, RZ, R8 ;  /* 0x000000ffff0a7224 */ /* 0x000fcc00078e0008 */
[----:B------:R-:W-:-:S06]  /*0690*/  @!P0 DMUL R10, R8, 8.98846567431157953865e+307 ;  /* 0x7fe00000080a8828 */ /* 0x000fcc0000000000 */
[----:B------:R-:W0:Y:S02]  /*06a0*/  MUFU.RCP64H R15, R11 ;  /* 0x0000000b000f7308 */ /* 0x000e240000001800 */
[----:B0-----:R-:W-:-:S08]  /*06b0*/  DFMA R4, R14, -R10, 1 ;  /* 0x3ff000000e04742b */ /* 0x001fd0000000080a */
[----:B------:R-:W-:-:S08]  /*06c0*/  DFMA R4, R4, R4, R4 ;  /* 0x000000040404722b */ /* 0x000fd00000000004 */
[----:B------:R-:W-:Y:S01]  /*06d0*/  DFMA R14, R14, R4, R14 ;  /* 0x000000040e0e722b */ /* 0x000fe2000000000e */
[----:B------:R-:W-:Y:S02]  /*06e0*/  IMAD.MOV.U32 R5, RZ, RZ, R13 ;  /* 0x000000ffff057224 */ /* 0x000fe400078e000d */
[----:B------:R-:W-:-:S03]  /*06f0*/  IMAD.MOV.U32 R4, RZ, RZ, R12 ;  /* 0x000000ffff047224 */ /* 0x000fc600078e000c */
[----:B------:R-:W-:Y:S02]  /*0700*/  LOP3.LUT R22, R5, 0x7ff00000, RZ, 0xc0, !PT ;  /* 0x7ff0000005167812 */ /* 0x000fe400078ec0ff */
[----:B------:R-:W-:Y:S01]  /*0710*/  DFMA R18, R14, -R10, 1 ;  /* 0x3ff000000e12742b */ /* 0x000fe2000000080a */
[----:B------:R-:W-:Y:S01]  /*0720*/  IMAD.MOV.U32 R12, RZ, RZ, R4 ;  /* 0x000000ffff0c7224 */ /* 0x000fe200078e0004 */
[----:B------:R-:W-:Y:S01]  /*0730*/  ISETP.GE.U32.AND P1, PT, R22, R21, PT ;  /* 0x000000151600720c */ /* 0x000fe20003f26070 */
[----:B------:R-:W-:-:S03]  /*0740*/  IMAD.MOV.U32 R24, RZ, RZ, R22 ;  /* 0x000000ffff187224 */ /* 0x000fc600078e0016 */
[----:B------:R-:W-:Y:S02]  /*0750*/  SEL R13, R23, 0x63400000, !P1 ;  /* 0x63400000170d7807 */ /* 0x000fe40004800000 */
[----:B------:R-:W-:Y:S01]  /*0760*/  DFMA R14, R14, R18, R14 ;  /* 0x000000120e0e722b */ /* 0x000fe2000000000e */
[----:B------:R-:W-:Y:S02]  /*0770*/  FSETP.GEU.AND P1, PT, |R5|, 1.469367938527859385e-39, PT ;  /* 0x001000000500780b */ /* 0x000fe40003f2e200 */
[----:B------:R-:W-:-:S11]  /*0780*/  LOP3.LUT R13, R13, 0x800fffff, R5, 0xf8, !PT ;  /* 0x800fffff0d0d7812 */ /* 0x000fd600078ef805 */
[----:B------:R-:W-:Y:S05]  /*0790*/  @P1 BRA `(.L_x_4) ;  /* 0x0000000000201947 */ /* 0x000fea0003800000 */
[----:B------:R-:W-:Y:S01]  /*07a0*/  LOP3.LUT R19, R9, 0x7ff00000, RZ, 0xc0, !PT ;  /* 0x7ff0000009137812 */ /* 0x000fe200078ec0ff */
[----:B------:R-:W-:-:S03]  /*07b0*/  IMAD.MOV.U32 R18, RZ, RZ, RZ ;  /* 0x000000ffff127224 */ /* 0x000fc600078e00ff */
[----:B------:R-:W-:-:S04]  /*07c0*/  ISETP.GE.U32.AND P1, PT, R22, R19, PT ;  /* 0x000000131600720c */ /* 0x000fc80003f26070 */
[----:B------:R-:W-:-:S04]  /*07d0*/  SEL R19, R23, 0x63400000, !P1 ;  /* 0x6340000017137807 */ /* 0x000fc80004800000 */
[----:B------:R-:W-:-:S04]  /*07e0*/  LOP3.LUT R19, R19, 0x80000000, R5, 0xf8, !PT ;  /* 0x8000000013137812 */ /* 0x000fc800078ef805 */
[----:B------:R-:W-:-:S06]  /*07f0*/  LOP3.LUT R19, R19, 0x100000, RZ, 0xfc, !PT ;  /* 0x0010000013137812 */ /* 0x000fcc00078efcff */
[----:B------:R-:W-:-:S10]  /*0800*/  DFMA R12, R12, 2, -R18 ;  /* 0x400000000c0c782b */ /* 0x000fd40000000812 */
[----:B------:R-:W-:-:S07]  /*0810*/  LOP3.LUT R24, R13, 0x7ff00000, RZ, 0xc0, !PT ;  /* 0x7ff000000d187812 */ /* 0x000fce00078ec0ff */
.L_x_4:
[----:B------:R-:W-:Y:S01]  /*0820*/  IMAD.MOV.U32 R25, RZ, RZ, R21 ;  /* 0x000000ffff197224 */ /* 0x000fe200078e0015 */
[----:B------:R-:W-:Y:S01]  /*0830*/  @!P0 LOP3.LUT R25, R11, 0x7ff00000, RZ, 0xc0, !PT ;  /* 0x7ff000000b198812 */ /* 0x000fe200078ec0ff */
[----:B------:R-:W-:Y:S01]  /*0840*/  VIADD R26, R24, 0xffffffff ;  /* 0xffffffff181a7836 */ /* 0x000fe20000000000 */
[----:B------:R-:W-:-:S04]  /*0850*/  DMUL R18, R14, R12 ;  /* 0x0000000c0e127228 */ /* 0x000fc80000000000 */
[----:B------:R-:W-:Y:S01]  /*0860*/  ISETP.GT.U32.AND P0, PT, R26, 0x7feffffe, PT ;  /* 0x7feffffe1a00780c */ /* 0x000fe20003f04070 */
[----:B------:R-:W-:-:S03]  /*0870*/  VIADD R26, R25, 0xffffffff ;  /* 0xffffffff191a7836 */ /* 0x000fc60000000000 */
[----:B------:R-:W-:Y:S02]  /*0880*/  DFMA R20, R18, -R10, R12 ;  /* 0x8000000a1214722b */ /* 0x000fe4000000000c */
[----:B------:R-:W-:-:S06]  /*0890*/  ISETP.GT.U32.OR P0, PT, R26, 0x7feffffe, P0 ;  /* 0x7feffffe1a00780c */ /* 0x000fcc0000704470 */
[----:B------:R-:W-:-:S07]  /*08a0*/  DFMA R20, R14, R20, R18 ;  /* 0x000000140e14722b */ /* 0x000fce0000000012 */
[----:B------:R-:W-:Y:S05]  /*08b0*/  @P0 BRA `(.L_x_5) ;  /* 0x00000000006c0947 */ /* 0x000fea0003800000 */
[----:B------:R-:W-:Y:S01]  /*08c0*/  LOP3.LUT R5, R9, 0x7ff00000, RZ, 0xc0, !PT ;  /* 0x7ff0000009057812 */ /* 0x000fe200078ec0ff */
[----:B------:R-:W-:-:S03]  /*08d0*/  IMAD.MOV.U32 R18, RZ, RZ, RZ ;  /* 0x000000ffff127224 */ /* 0x000fc600078e00ff */
[CC--:B------:R-:W-:Y:S02]  /*08e0*/  VIADDMNMX R4, R22.reuse, -R5.reuse, 0xb9600000, !PT ;  /* 0xb960000016047446 */ /* 0x0c0fe40007800905 */
[----:B------:R-:W-:Y:S02]  /*08f0*/  ISETP.GE.U32.AND P0, PT, R22, R5, PT ;  /* 0x000000051600720c */ /* 0x000fe40003f06070 */
[----:B------:R-:W-:Y:S02]  /*0900*/  VIMNMX R4, PT, PT, R4, 0x46a00000, PT ;  /* 0x46a0000004047848 */ /* 0x000fe40003fe0100 */
[----:B------:R-:W-:-:S05]  /*0910*/  SEL R23, R23, 0x63400000, !P0 ;  /* 0x6340000017177807 */ /* 0x000fca0004000000 */
[----:B------:R-:W-:-:S04]  /*0920*/  IMAD.IADD R4, R4, 0x1, -R23 ;  /* 0x0000000104047824 */ /* 0x000fc800078e0a17 */
[----:B------:R-:W-:-:S06]  /*0930*/  VIADD R19, R4, 0x7fe00000 ;  /* 0x7fe0000004137836 */ /* 0x000fcc0000000000 */
[----:B------:R-:W-:-:S10]  /*0940*/  DMUL R14, R20, R18 ;  /* 0x00000012140e7228 */ /* 0x000fd40000000000 */
[----:B------:R-:W-:-:S13]  /*0950*/  FSETP.GTU.AND P0, PT, |R15|, 1.469367938527859385e-39, PT ;  /* 0x001000000f00780b */ /* 0x000fda0003f0c200 */
[----:B------:R-:W-:Y:S05]  /*0960*/  @P0 BRA `(.L_x_6) ;  /* 0x0000000000940947 */ /* 0x000fea0003800000 */
[----:B------:R-:W-:Y:S01]  /*0970*/  DFMA R10, R20, -R10, R12 ;  /* 0x8000000a140a722b */ /* 0x000fe2000000000c */
[----:B------:R-:W-:-:S09]  /*0980*/  IMAD.MOV.U32 R18, RZ, RZ, RZ ;  /* 0x000000ffff127224 */ /* 0x000fd200078e00ff */
[C---:B------:R-:W-:Y:S02]  /*0990*/  FSETP.NEU.AND P0, PT, R11.reuse, RZ, PT ;  /* 0x000000ff0b00720b */ /* 0x040fe40003f0d000 */
[----:B------:R-:W-:-:S04]  /*09a0*/  LOP3.LUT R5, R11, 0x80000000, R9, 0x48, !PT ;  /* 0x800000000b057812 */ /* 0x000fc800078e4809 */
[----:B------:R-:W-:-:S07]  /*09b0*/  LOP3.LUT R19, R5, R19, RZ, 0xfc, !PT ;  /* 0x0000001305137212 */ /* 0x000fce00078efcff */
[----:B------:R-:W-:Y:S05]  /*09c0*/  @!P0 BRA `(.L_x_6) ;  /* 0x00000000007c8947 */ /* 0x000fea0003800000 */
[----:B------:R-:W-:Y:S01]  /*09d0*/  IMAD.MOV R9, RZ, RZ, -R4 ;  /* 0x000000ffff097224 */ /* 0x000fe200078e0a04 */
[----:B------:R-:W-:Y:S01]  /*09e0*/  DMUL.RP R18, R20, R18 ;  /* 0x0000001214127228 */ /* 0x000fe20000008000 */
[----:B------:R-:W-:-:S06]  /*09f0*/  IMAD.MOV.U32 R8, RZ, RZ, RZ ;  /* 0x000000ffff087224 */ /* 0x000fcc00078e00ff */
[----:B------:R-:W-:-:S03]  /*0a00*/  DFMA R8, R14, -R8, R20 ;  /* 0x800000080e08722b */ /* 0x000fc60000000014 */
[----:B------:R-:W-:-:S03]  /*0a10*/  LOP3.LUT R5, R19, R5, RZ, 0x3c, !PT ;  /* 0x0000000513057212 */ /* 0x000fc600078e3cff */
[----:B------:R-:W-:-:S04]  /*0a20*/  IADD3 R8, PT, PT, -R4, -0x43300000, RZ ;  /* 0xbcd0000004087810 */ /* 0x000fc80007ffe1ff */
[----:B------:R-:W-:-:S04]  /*0a30*/  FSETP.NEU.AND P0, PT, |R9|, R8, PT ;  /* 0x000000080900720b */ /* 0x000fc80003f0d200 */
[----:B------:R-:W-:Y:S02]  /*0a40*/  FSEL R14, R18, R14, !P0 ;  /* 0x0000000e120e7208 */ /* 0x000fe40004000000 */
[----:B------:R-:W-:Y:S01]  /*0a50*/  FSEL R15, R5, R15, !P0 ;  /* 0x0000000f050f7208 */ /* 0x000fe20004000000 */
[----:B------:R-:W-:Y:S06]  /*0a60*/  BRA `(.L_x_6) ;  /* 0x0000000000547947 */ /* 0x000fec0003800000 */
.L_x_5:
[----:B------:R-:W-:-:S14]  /*0a70*/  DSETP.NAN.AND P0, PT, R4, R4, PT ;  /* 0x000000040400722a */ /* 0x000fdc0003f08000 */
[----:B------:R-:W-:Y:S05]  /*0a80*/  @P0 BRA `(.L_x_7) ;  /* 0x0000000000440947 */ /* 0x000fea0003800000 */
[----:B------:R-:W-:-:S14]  /*0a90*/  DSETP.NAN.AND P0, PT, R8, R8, PT ;  /* 0x000000080800722a */ /* 0x000fdc0003f08000 */
[----:B------:R-:W-:Y:S05]  /*0aa0*/  @P0 BRA `(.L_x_8) ;  /* 0x0000000000300947 */ /* 0x000fea0003800000 */
[----:B------:R-:W-:Y:S01]  /*0ab0*/  ISETP.NE.AND P0, PT, R24, R25, PT ;  /* 0x000000191800720c */ /* 0x000fe20003f05270 */
[----:B------:R-:W-:Y:S02]  /*0ac0*/  IMAD.MOV.U32 R14, RZ, RZ, 0x0 ;  /* 0x00000000ff0e7424 */ /* 0x000fe400078e00ff */
[----:B------:R-:W-:-:S10]  /*0ad0*/  IMAD.MOV.U32 R15, RZ, RZ, -0x80000 ;  /* 0xfff80000ff0f7424 */ /* 0x000fd400078e00ff */
[----:B------:R-:W-:Y:S05]  /*0ae0*/  @!P0 BRA `(.L_x_6) ;  /* 0x0000000000348947 */ /* 0x000fea0003800000 */
[----:B------:R-:W-:Y:S02]  /*0af0*/  ISETP.NE.AND P0, PT, R24, 0x7ff00000, PT ;  /* 0x7ff000001800780c */ /* 0x000fe40003f05270 */
[----:B------:R-:W-:Y:S02]  /*0b00*/  LOP3.LUT R15, R5, 0x80000000, R9, 0x48, !PT ;  /* 0x80000000050f7812 */ /* 0x000fe400078e4809 */
[----:B------:R-:W-:-:S13]  /*0b10*/  ISETP.EQ.OR P0, PT, R25, RZ, !P0 ;  /* 0x000000ff1900720c */ /* 0x000fda0004702670 */
[----:B------:R-:W-:Y:S01]  /*0b20*/  @P0 LOP3.LUT R4, R15, 0x7ff00000, RZ, 0xfc, !PT ;  /* 0x7ff000000f040812 */ /* 0x000fe200078efcff */
[----:B------:R-:W-:Y:S02]  /*0b30*/  @!P0 IMAD.MOV.U32 R14, RZ, RZ, RZ ;  /* 0x000000ffff0e8224 */ /* 0x000fe400078e00ff */
[----:B------:R-:W-:Y:S02]  /*0b40*/  @P0 IMAD.MOV.U32 R14, RZ, RZ, RZ ;  /* 0x000000ffff0e0224 */ /* 0x000fe400078e00ff */
[----:B------:R-:W-:Y:S01]  /*0b50*/  @P0 IMAD.MOV.U32 R15, RZ, RZ, R4 ;  /* 0x000000ffff0f0224 */ /* 0x000fe200078e0004 */
[----:B------:R-:W-:Y:S06]  /*0b60*/  BRA `(.L_x_6) ;  /* 0x0000000000147947 */ /* 0x000fec0003800000 */
.L_x_8:
[----:B------:R-:W-:Y:S01]  /*0b70*/  LOP3.LUT R15, R9, 0x80000, RZ, 0xfc, !PT ;  /* 0x00080000090f7812 */ /* 0x000fe200078efcff */
[----:B------:R-:W-:Y:S01]  /*0b80*/  IMAD.MOV.U32 R14, RZ, RZ, R8 ;  /* 0x000000ffff0e7224 */ /* 0x000fe200078e0008 */
[----:B------:R-:W-:Y:S06]  /*0b90*/  BRA `(.L_x_6) ;  /* 0x0000000000087947 */ /* 0x000fec0003800000 */
.L_x_7:
[----:B------:R-:W-:Y:S01]  /*0ba0*/  LOP3.LUT R15, R5, 0x80000, RZ, 0xfc, !PT ;  /* 0x00080000050f7812 */ /* 0x000fe200078efcff */
[----:B------:R-:W-:-:S07]  /*0bb0*/  IMAD.MOV.U32 R14, RZ, RZ, R4 ;  /* 0x000000ffff0e7224 */ /* 0x000fce00078e0004 */
.L_x_6:
[----:B------:R-:W-:Y:S02]  /*0bc0*/  IMAD.MOV.U32 R4, RZ, RZ, R16 ;  /* 0x000000ffff047224 */ /* 0x000fe400078e0010 */
[----:B------:R-:W-:-:S04]  /*0bd0*/  IMAD.MOV.U32 R5, RZ, RZ, 0x0 ;  /* 0x00000000ff057424 */ /* 0x000fc800078e00ff */
[----:B------:R-:W-:Y:S05]  /*0be0*/  RET.REL.NODEC R4 `(_Z14calculatePixelPi) ;  /* 0xfffffff404047950 */ /* 0x000fea0003c3ffff */
.L_x_9:
[----:B------:R-:W-:-:S00]  /*0bf0*/  BRA `(.L_x_9) ;  /* 0xfffffffc00fc7947 */ /* 0x000fc0000383ffff */
[----:B------:R-:W-:-:S00]  /*0c00*/  NOP ;  /* 0x0000000000007918 */ /* 0x000fc00000000000 */
[----:B------:R-:W-:-:S00]  /*0c10*/  NOP ;  /* 0x0000000000007918 */ /* 0x000fc00000000000 */
[----:B------:R-:W-:-:S00]  /*0c20*/  NOP ;  /* 0x0000000000007918 */ /* 0x000fc00000000000 */
[----:B------:R-:W-:-:S00]  /*0c30*/  NOP ;  /* 0x0000000000007918 */ /* 0x000fc00000000000 */
[----:B------:R-:W-:-:S00]  /*0c40*/  NOP ;  /* 0x0000000000007918 */ /* 0x000fc00000000000 */
[----:B------:R-:W-:-:S00]  /*0c50*/  NOP ;  /* 0x0000000000007918 */ /* 0x000fc00000000000 */
[----:B------:R-:W-:-:S00]  /*0c60*/  NOP ;  /* 0x0000000000007918 */ /* 0x000fc00000000000 */
[----:B------:R-:W-:-:S00]  /*0c70*/  NOP ;  /* 0x0000000000007918 */ /* 0x000fc00000000000 */
.L_x_10:


//--------------------- .nv.shared.reserved.0     --------------------------
	.section	.nv.shared.reserved.0,"aw",@nobits
	.weak		__nv_reservedSMEM_offset_0_alias
	.size		__nv_reservedSMEM_offset_0_alias, 0, 64
	.other		__nv_reservedSMEM_offset_0_alias,@"STO_CUDA_RESERVED_SHARED STV_DEFAULT"
__nv_reservedSMEM_offset_0_alias:
	.zero		0
	.zero		64


//--------------------- .nv.constant0._Z14calculatePixelPi --------------------------
	.section	.nv.constant0._Z14calculatePixelPi,"a",@progbits
	.sectionflags	@""
	.align	4
.nv.constant0._Z14calculatePixelPi:
	.zero		904


//--------------------- SYMBOLS --------------------------

	.type		.nv.reservedSmem.offset0,@object
	.size		.nv.reservedSmem.offset0,0x4
